//
// Generated by NVIDIA NVVM Compiler
//
// Compiler Build ID: CL-36424714
// Cuda compilation tools, release 13.0, V13.0.88
// Based on NVVM 20.0.0
//

.version 9.0
.target sm_100
.address_size 64

	// .globl	_Z3outPiS_i

.visible .entry _Z3outPiS_i(
	.param .u64 .ptr .align 1 _Z3outPiS_i_param_0,
	.param .u64 .ptr .align 1 _Z3outPiS_i_param_1,
	.param .u32 _Z3outPiS_i_param_2
)
{
	.reg .pred 	%p<10>;
	.reg .b32 	%r<36>;
	.reg .b64 	%rd<9>;

	ld.param.u64 	%rd3, [_Z3outPiS_i_param_0];
	ld.param.u64 	%rd4, [_Z3outPiS_i_param_1];
	ld.param.u32 	%r19, [_Z3outPiS_i_param_2];
	mov.u32 	%r1, %tid.x;
	mov.u32 	%r20, %ntid.x;
	setp.ge.u32 	%p1, %r1, %r20;
	setp.lt.s32 	%p2, %r19, 1;
	or.pred  	%p3, %p1, %p2;
	@%p3 bra 	$L__BB0_9;
	mul.lo.s32 	%r2, %r19, %r1;
	add.s32 	%r22, %r1, 1;
	and.b32  	%r3, %r22, 3;
	and.b32  	%r23, %r22, 2044;
	neg.s32 	%r4, %r23;
	cvta.to.global.u64 	%rd1, %rd3;
	cvta.to.global.u64 	%rd2, %rd4;
	mov.b32 	%r30, 0;
$L__BB0_2:
	setp.lt.u32 	%p4, %r1, 3;
	add.s32 	%r6, %r30, %r2;
	mul.wide.u32 	%rd5, %r6, 4;
	add.s64 	%rd6, %rd1, %rd5;
	ld.global.u32 	%r7, [%rd6];
	mov.b32 	%r33, 1;
	@%p4 bra 	$L__BB0_5;
	mul.lo.s32 	%r27, %r7, %r7;
	mul.lo.s32 	%r8, %r27, %r27;
	mov.b32 	%r33, 1;
	mov.u32 	%r31, %r4;
$L__BB0_4:
	mul.lo.s32 	%r33, %r8, %r33;
	add.s32 	%r31, %r31, 4;
	setp.ne.s32 	%p5, %r31, 0;
	@%p5 bra 	$L__BB0_4;
$L__BB0_5:
	setp.eq.s32 	%p6, %r3, 0;
	@%p6 bra 	$L__BB0_8;
	setp.eq.s32 	%p7, %r3, 1;
	mul.lo.s32 	%r33, %r7, %r33;
	@%p7 bra 	$L__BB0_8;
	setp.eq.s32 	%p8, %r3, 2;
	mul.lo.s32 	%r28, %r7, %r33;
	selp.b32 	%r29, 1, %r7, %p8;
	mul.lo.s32 	%r33, %r28, %r29;
$L__BB0_8:
	add.s64 	%rd8, %rd2, %rd5;
	st.global.u32 	[%rd8], %r33;
	add.s32 	%r30, %r30, 1;
	setp.ne.s32 	%p9, %r30, %r19;
	@%p9 bra 	$L__BB0_2;
$L__BB0_9:
	ret;

}


// ===== COMPILED SASS (sm_100) =====

	.target	sm_100

	.elftype	@"ET_EXEC"


//--------------------- .note.nv.tkinfo           --------------------------
	.section	.note.nv.tkinfo,"",@"SHT_NOTE"
	.sectionflags	@"SHF_NOTE_NV_TKINFO"
	.tkinfo
        /*0018*/ 	.word	0x00000002
        /*0030*/ 	.string	""
        /*0030*/ 	.string	"ptxas"
        /*0030*/ 	.string	"Cuda compilation tools, release 13.0, V13.0.88"
        /*0030*/ 	.string	"Build cuda_13.0.r13.0/compiler.36424714_0"
        /*0030*/ 	.string	"-arch sm_100 -m 64 "



//--------------------- .note.nv.cuinfo           --------------------------
	.section	.note.nv.cuinfo,"",@"SHT_NOTE"
	.sectionflags	@"SHF_NOTE_NV_CUINFO"
        /*0018*/ 	.short	0x0002
        /*001a*/ 	.short	0x0064
        /*001c*/ 	.short	0x0082
	.zero		2


//--------------------- .nv.info                  --------------------------
	.section	.nv.info,"",@"SHT_CUDA_INFO"
	.align	4


	//----- nvinfo : EIATTR_REGCOUNT
	.align		4
        /*0000*/ 	.byte	0x04, 0x2f
        /*0002*/ 	.short	(.L_1 - .L_0)
	.align		4
.L_0:
        /*0004*/ 	.word	index@(_Z3outPiS_i)
        /*0008*/ 	.word	0x0000000d


	//----- nvinfo : EIATTR_FRAME_SIZE
	.align		4
.L_1:
        /*000c*/ 	.byte	0x04, 0x11
        /*000e*/ 	.short	(.L_3 - .L_2)
	.align		4
.L_2:
        /*0010*/ 	.word	index@(_Z3outPiS_i)
        /*0014*/ 	.word	0x00000000


	//----- nvinfo : EIATTR_MIN_STACK_SIZE
	.align		4
.L_3:
        /*0018*/ 	.byte	0x04, 0x12
        /*001a*/ 	.short	(.L_5 - .L_4)
	.align		4
.L_4:
        /*001c*/ 	.word	index@(_Z3outPiS_i)
        /*0020*/ 	.word	0x00000000
.L_5:


//--------------------- .nv.compat                --------------------------
	.section	.nv.compat,"",@"SHT_CUDA_COMPAT_INFO"
	.align	4
        /*0000*/ 	.byte	0x02, 0x09, 0x00, 0x00, 0x02, 0x02, 0x01, 0x00, 0x02, 0x05, 0x05, 0x00, 0x03, 0x07, 0x01, 0x01
        /*0010*/ 	.byte	0x02, 0x03, 0x00, 0x00, 0x02, 0x06, 0x01, 0x00, 0x04, 0x0b, 0x08, 0x00, 0x09, 0x00, 0x00, 0x00
        /*0020*/ 	.byte	0x00, 0x00, 0x00, 0x00


//--------------------- .nv.info._Z3outPiS_i      --------------------------
	.section	.nv.info._Z3outPiS_i,"",@"SHT_CUDA_INFO"
	.sectionflags	@""
	.align	4


	//----- nvinfo : EIATTR_CUDA_API_VERSION
	.align		4
        /*0000*/ 	.byte	0x04, 0x37
        /*0002*/ 	.short	(.L_7 - .L_6)
.L_6:
        /*0004*/ 	.word	0x00000082


	//----- nvinfo : EIATTR_KPARAM_INFO
	.align		4
.L_7:
        /*0008*/ 	.byte	0x04, 0x17
        /*000a*/ 	.short	(.L_9 - .L_8)
.L_8:
        /*000c*/ 	.word	0x00000000
        /*0010*/ 	.short	0x0002
        /*0012*/ 	.short	0x0010
        /*0014*/ 	.byte	0x00, 0xf0, 0x11, 0x00


	//----- nvinfo : EIATTR_KPARAM_INFO
	.align		4
.L_9:
        /*0018*/ 	.byte	0x04, 0x17
        /*001a*/ 	.short	(.L_11 - .L_10)
.L_10:
        /*001c*/ 	.word	0x00000000
        /*0020*/ 	.short	0x0001
        /*0022*/ 	.short	0x0008
        /*0024*/ 	.byte	0x00, 0xf5, 0x21, 0x00


	//----- nvinfo : EIATTR_KPARAM_INFO
	.align		4
.L_11:
        /*0028*/ 	.byte	0x04, 0x17
        /*002a*/ 	.short	(.L_13 - .L_12)
.L_12:
        /*002c*/ 	.word	0x00000000
        /*0030*/ 	.short	0x0000
        /*0032*/ 	.short	0x0000
        /*0034*/ 	.byte	0x00, 0xf5, 0x21, 0x00


	//----- nvinfo : EIATTR_SPARSE_MMA_MASK
	.align		4
.L_13:
        /*0038*/ 	.byte	0x03, 0x50
        /*003a*/ 	.short	0x0000


	//----- nvinfo : EIATTR_MAXREG_COUNT
	.align		4
        /*003c*/ 	.byte	0x03, 0x1b
        /*003e*/ 	.short	0x00ff


	//----- nvinfo : EIATTR_MERCURY_ISA_VERSION
	.align		4
        /*0040*/ 	.byte	0x03, 0x5f
        /*0042*/ 	.short	0x0101


	//----- nvinfo : EIATTR_VRC_CTA_INIT_COUNT
	.align		4
        /*0044*/ 	.byte	0x02, 0x4a
	.zero		1
	.zero		1


	//----- nvinfo : EIATTR_EXIT_INSTR_OFFSETS
	.align		4
        /*0048*/ 	.byte	0x04, 0x1c
        /*004a*/ 	.short	(.L_15 - .L_14)


	//   ....[0]....
.L_14:
        /*004c*/ 	.word	0x00000060


	//   ....[1]....
        /*0050*/ 	.word	0x00000470


	//----- nvinfo : EIATTR_CRS_STACK_SIZE
	.align		4
.L_15:
        /*0054*/ 	.byte	0x04, 0x1e
        /*0056*/ 	.short	(.L_17 - .L_16)
.L_16:
        /*0058*/ 	.word	0x00000000


	//----- nvinfo : EIATTR_CBANK_PARAM_SIZE
	.align		4
.L_17:
        /*005c*/ 	.byte	0x03, 0x19
        /*005e*/ 	.short	0x0014


	//----- nvinfo : EIATTR_PARAM_CBANK
	.align		4
        /*0060*/ 	.byte	0x04, 0x0a
        /*0062*/ 	.short	(.L_19 - .L_18)
	.align		4
.L_18:
        /*0064*/ 	.word	index@(.nv.constant0._Z3outPiS_i)
        /*0068*/ 	.short	0x0380
        /*006a*/ 	.short	0x0014


	//----- nvinfo : EIATTR_SW_WAR
	.align		4
.L_19:
        /*006c*/ 	.byte	0x04, 0x36
        /*006e*/ 	.short	(.L_21 - .L_20)
.L_20:
        /*0070*/ 	.word	0x00000008
.L_21:


//--------------------- .nv.callgraph             --------------------------
	.section	.nv.callgraph,"",@"SHT_CUDA_CALLGRAPH"
	.align	4
	.sectionentsize	8
	.align		4
        /*0000*/ 	.word	0x00000000
	.align		4
        /*0004*/ 	.word	0xffffffff
	.align		4
        /*0008*/ 	.word	0x00000000
	.align		4
        /*000c*/ 	.word	0xfffffffe
	.align		4
        /*0010*/ 	.word	0x00000000
	.align		4
        /*0014*/ 	.word	0xfffffffd
	.align		4
        /*0018*/ 	.word	0x00000000
	.align		4
        /*001c*/ 	.word	0xfffffffc


//--------------------- .text._Z3outPiS_i         --------------------------
	.section	.text._Z3outPiS_i,"ax",@progbits
	.align	128
        .global         _Z3outPiS_i
        .type           _Z3outPiS_i,@function
        .size           _Z3outPiS_i,(.L_x_10 - _Z3outPiS_i)
        .other          _Z3outPiS_i,@"STO_CUDA_ENTRY STV_DEFAULT"
_Z3outPiS_i:
.text._Z3outPiS_i:
[----:B------:R-:W-:Y:S01]  /*0000*/  LDC R1, c[0x0][0x37c] ;  /* 0x0000df00ff017b82 */ /* 0x000fe20000000800 */
[----:B------:R-:W0:Y:S07]  /*0010*/  S2R R4, SR_TID.X ;  /* 0x0000000000047919 */ /* 0x000e2e0000002100 */
[----:B------:R-:W1:Y:S01]  /*0020*/  LDC R0, c[0x0][0x390] ;  /* 0x0000e400ff007b82 */ /* 0x000e620000000800 */
[----:B------:R-:W0:Y:S01]  /*0030*/  LDCU UR4, c[0x0][0x360] ;  /* 0x00006c00ff0477ac */ /* 0x000e220008000800 */
[----:B-1----:R-:W-:-:S04]  /*0040*/  ISETP.GE.AND P0, PT, R0, 0x1, PT ;  /* 0x000000010000780c */ /* 0x002fc80003f06270 */
[----:B0-----:R-:W-:-:S13]  /*0050*/  ISETP.GE.U32.OR P0, PT, R4, UR4, !P0 ;  /* 0x0000000404007c0c */ /* 0x001fda000c706470 */
[----:B------:R-:W-:Y:S05]  /*0060*/  @P0 EXIT ;  /* 0x000000000000094d */ /* 0x000fea0003800000 */
[----:B------:R-:W-:Y:S01]  /*0070*/  VIADD R0, R4, 0x1 ;  /* 0x0000000104007836 */ /* 0x000fe20000000000 */
[----:B------:R-:W0:Y:S04]  /*0080*/  LDCU.64 UR6, c[0x0][0x358] ;  /* 0x00006b00ff0677ac */ /* 0x000e280008000a00 */
[C---:B------:R-:W-:Y:S01]  /*0090*/  LOP3.LUT R9, R0.reuse, 0x7fc, RZ, 0xc0, !PT ;  /* 0x000007fc00097812 */ /* 0x040fe200078ec0ff */
[----:B------:R-:W-:Y:S01]  /*00a0*/  UMOV UR4, URZ ;  /* 0x000000ff00047c82 */ /* 0x000fe20008000000 */
[----:B------:R-:W-:-:S03]  /*00b0*/  LOP3.LUT R0, R0, 0x3, RZ, 0xc0, !PT ;  /* 0x0000000300007812 */ /* 0x000fc600078ec0ff */
[----:B------:R-:W-:-:S07]  /*00c0*/  IMAD.MOV R6, RZ, RZ, -R9 ;  /* 0x000000ffff067224 */ /* 0x000fce00078e0a09 */
.L_x_8:
[----:B-1----:R-:W1:Y:S08]  /*00d0*/  LDC R5, c[0x0][0x390] ;  /* 0x0000e400ff057b82 */ /* 0x002e700000000800 */
[----:B------:R-:W2:Y:S01]  /*00e0*/  LDC.64 R2, c[0x0][0x380] ;  /* 0x0000e000ff027b82 */ /* 0x000ea20000000a00 */
[----:B-1----:R-:W-:-:S04]  /*00f0*/  IMAD R7, R4, R5, UR4 ;  /* 0x0000000404077e24 */ /* 0x002fc8000f8e0205 */
[----:B--2---:R-:W-:-:S05]  /*0100*/  IMAD.WIDE.U32 R2, R7, 0x4, R2 ;  /* 0x0000000407027825 */ /* 0x004fca00078e0002 */
[----:B0----5:R0:W5:Y:S01]  /*0110*/  LDG.E R8, desc[UR6][R2.64] ;  /* 0x0000000602087981 */ /* 0x021162000c1e1900 */
[----:B------:R-:W-:Y:S01]  /*0120*/  ISETP.GE.U32.AND P0, PT, R4, 0x3, PT ;  /* 0x000000030400780c */ /* 0x000fe20003f06070 */
[----:B------:R-:W-:Y:S01]  /*0130*/  UIADD3 UR4, UPT, UPT, UR4, 0x1, URZ ;  /* 0x0000000104047890 */ /* 0x000fe2000fffe0ff */
[----:B------:R-:W-:Y:S05]  /*0140*/  BSSY.RECONVERGENT B0, `(.L_x_0) ;  /* 0x0000024000007945 */ /* 0x000fea0003800200 */
[----:B------:R-:W-:Y:S01]  /*0150*/  ISETP.NE.AND P1, PT, R5, UR4, PT ;  /* 0x0000000405007c0c */ /* 0x000fe2000bf25270 */
[----:B------:R-:W-:-:S05]  /*0160*/  HFMA2 R5, -RZ, RZ, 0, 5.9604644775390625e-08 ;  /* 0x00000001ff057431 */ /* 0x000fca00000001ff */
[----:B0-----:R-:W-:Y:S07]  /*0170*/  @!P0 BRA `(.L_x_1) ;  /* 0x0000000000808947 */ /* 0x001fee0003800000 */
[----:B------:R-:W-:Y:S01]  /*0180*/  IMAD.MOV R2, RZ, RZ, -R9 ;  /* 0x000000ffff027224 */ /* 0x000fe200078e0a09 */
[----:B------:R-:W-:Y:S01]  /*0190*/  MOV R3, R6 ;  /* 0x0000000600037202 */ /* 0x000fe20000000f00 */
[----:B------:R-:W-:-:S03]  /*01a0*/  IMAD.MOV.U32 R5, RZ, RZ, 0x1 ;  /* 0x00000001ff057424 */ /* 0x000fc600078e00ff */
[----:B------:R-:W-:Y:S01]  /*01b0*/  ISETP.GE.AND P0, PT, R2, RZ, PT ;  /* 0x000000ff0200720c */ /* 0x000fe20003f06270 */
[----:B-----5:R-:W-:-:S04]  /*01c0*/  IMAD R2, R8, R8, RZ ;  /* 0x0000000808027224 */ /* 0x020fc800078e02ff */
[----:B------:R-:W-:-:S08]  /*01d0*/  IMAD R10, R2, R2, RZ ;  /* 0x00000002020a7224 */ /* 0x000fd000078e02ff */
[----:B------:R-:W-:Y:S05]  /*01e0*/  @P0 BRA `(.L_x_2) ;  /* 0x0000000000540947 */ /* 0x000fea0003800000 */
[----:B------:R-:W-:Y:S01]  /*01f0*/  IMAD.MOV R2, RZ, RZ, -R3 ;  /* 0x000000ffff027224 */ /* 0x000fe200078e0a03 */
[----:B------:R-:W-:Y:S01]  /*0200*/  BSSY.RECONVERGENT B1, `(.L_x_3) ;  /* 0x000000b000017945 */ /* 0x000fe20003800200 */
[----:B------:R-:W-:-:S03]  /*0210*/  PLOP3.LUT P0, PT, PT, PT, PT, 0x80, 0x8 ;  /* 0x000000000008781c */ /* 0x000fc60003f0f070 */
[----:B------:R-:W-:-:S13]  /*0220*/  ISETP.GT.AND P2, PT, R2, 0xc, PT ;  /* 0x0000000c0200780c */ /* 0x000fda0003f44270 */
[----:B------:R-:W-:Y:S05]  /*0230*/  @!P2 BRA `(.L_x_4) ;  /* 0x00000000001ca947 */ /* 0x000fea0003800000 */
[----:B------:R-:W-:Y:S01]  /*0240*/  PLOP3.LUT P0, PT, PT, PT, PT, 0x8, 0x80 ;  /* 0x000000000080781c */ /* 0x000fe20003f0e170 */
[----:B------:R-:W-:-:S12]  /*0250*/  IMAD R2, R10, R10, RZ ;  /* 0x0000000a0a027224 */ /* 0x000fd800078e02ff */
.L_x_5:
[----:B------:R-:W-:Y:S02]  /*0260*/  VIADD R3, R3, 0x10 ;  /* 0x0000001003037836 */ /* 0x000fe40000000000 */
[----:B------:R-:W-:-:S03]  /*0270*/  IMAD R5, R5, R2, RZ ;  /* 0x0000000205057224 */ /* 0x000fc600078e02ff */
[----:B------:R-:W-:Y:S01]  /*0280*/  ISETP.GE.AND P2, PT, R3, -0xc, PT ;  /* 0xfffffff40300780c */ /* 0x000fe20003f46270 */
[----:B------:R-:W-:-:S12]  /*0290*/  IMAD R5, R5, R2, RZ ;  /* 0x0000000205057224 */ /* 0x000fd800078e02ff */
[----:B------:R-:W-:Y:S05]  /*02a0*/  @!P2 BRA `(.L_x_5) ;  /* 0xfffffffc00eca947 */ /* 0x000fea000383ffff */
.L_x_4:
[----:B------:R-:W-:Y:S05]  /*02b0*/  BSYNC.RECONVERGENT B1 ;  /* 0x0000000000017941 */ /* 0x000fea0003800200 */
.L_x_3:
[----:B------:R-:W-:-:S04]  /*02c0*/  IADD3 R2, PT, PT, -R3, RZ, RZ ;  /* 0x000000ff03027210 */ /* 0x000fc80007ffe1ff */
[----:B------:R-:W-:-:S13]  /*02d0*/  ISETP.GT.AND P2, PT, R2, 0x4, PT ;  /* 0x000000040200780c */ /* 0x000fda0003f44270 */
[----:B------:R-:W-:Y:S01]  /*02e0*/  @P2 VIADD R3, R3, 0x8 ;  /* 0x0000000803032836 */ /* 0x000fe20000000000 */
[----:B------:R-:W-:Y:S01]  /*02f0*/  @P2 PLOP3.LUT P0, PT, PT, PT, PT, 0x8, 0x80 ;  /* 0x000000000080281c */ /* 0x000fe20003f0e170 */
[----:B------:R-:W-:-:S03]  /*0300*/  @P2 IMAD R2, R5, R10, RZ ;  /* 0x0000000a05022224 */ /* 0x000fc600078e02ff */
[----:B------:R-:W-:Y:S01]  /*0310*/  ISETP.NE.OR P0, PT, R3, RZ, P0 ;  /* 0x000000ff0300720c */ /* 0x000fe20000705670 */
[----:B------:R-:W-:-:S12]  /*0320*/  @P2 IMAD R5, R10, R2, RZ ;  /* 0x000000020a052224 */ /* 0x000fd800078e02ff */
[----:B------:R-:W-:Y:S05]  /*0330*/  @!P0 BRA `(.L_x_1) ;  /* 0x0000000000108947 */ /* 0x000fea0003800000 */
.L_x_2:
[----:B------:R-:W-:Y:S01]  /*0340*/  IADD3 R3, PT, PT, R3, 0x4, RZ ;  /* 0x0000000403037810 */ /* 0x000fe20007ffe0ff */
[----:B------:R-:W-:-:S03]  /*0350*/  IMAD R5, R10, R5, RZ ;  /* 0x000000050a057224 */ /* 0x000fc600078e02ff */
[----:B------:R-:W-:-:S13]  /*0360*/  ISETP.NE.AND P0, PT, R3, RZ, PT ;  /* 0x000000ff0300720c */ /* 0x000fda0003f05270 */
[----:B------:R-:W-:Y:S05]  /*0370*/  @P0 BRA `(.L_x_2) ;  /* 0xfffffffc00f00947 */ /* 0x000fea000383ffff */
.L_x_1:
[----:B------:R-:W-:Y:S05]  /*0380*/  BSYNC.RECONVERGENT B0 ;  /* 0x0000000000007941 */ /* 0x000fea0003800200 */
.L_x_0:
[----:B------:R-:W-:Y:S01]  /*0390*/  ISETP.NE.AND P0, PT, R0, RZ, PT ;  /* 0x000000ff0000720c */ /* 0x000fe20003f05270 */
[----:B------:R-:W-:-:S12]  /*03a0*/  BSSY.RECONVERGENT B0, `(.L_x_6) ;  /* 0x0000008000007945 */ /* 0x000fd80003800200 */
[----:B------:R-:W-:Y:S05]  /*03b0*/  @!P0 BRA `(.L_x_7) ;  /* 0x0000000000188947 */ /* 0x000fea0003800000 */
[----:B------:R-:W-:Y:S01]  /*03c0*/  ISETP.NE.AND P0, PT, R0, 0x1, PT ;  /* 0x000000010000780c */ /* 0x000fe20003f05270 */
[----:B-----5:R-:W-:-:S12]  /*03d0*/  IMAD R5, R8, R5, RZ ;  /* 0x0000000508057224 */ /* 0x020fd800078e02ff */
[----:B------:R-:W-:Y:S01]  /*03e0*/  @P0 ISETP.NE.AND P2, PT, R0, 0x2, PT ;  /* 0x000000020000080c */ /* 0x000fe20003f45270 */
[----:B------:R-:W-:-:S03]  /*03f0*/  @P0 IMAD R3, R8, R5, RZ ;  /* 0x0000000508030224 */ /* 0x000fc600078e02ff */
[----:B------:R-:W-:-:S05]  /*0400*/  @P0 SEL R2, R8, 0x1, P2 ;  /* 0x0000000108020807 */ /* 0x000fca0001000000 */
[----:B------:R-:W-:-:S07]  /*0410*/  @P0 IMAD R5, R3, R2, RZ ;  /* 0x0000000203050224 */ /* 0x000fce00078e02ff */
.L_x_7:
[----:B------:R-:W-:Y:S05]  /*0420*/  BSYNC.RECONVERGENT B0 ;  /* 0x0000000000007941 */ /* 0x000fea0003800200 */
.L_x_6:
[----:B------:R-:W0:Y:S02]  /*0430*/  LDC.64 R2, c[0x0][0x388] ;  /* 0x0000e200ff027b82 */ /* 0x000e240000000a00 */
[----:B0-----:R-:W-:-:S05]  /*0440*/  IMAD.WIDE.U32 R2, R7, 0x4, R2 ;  /* 0x0000000407027825 */ /* 0x001fca00078e0002 */
[----:B------:R1:W-:Y:S01]  /*0450*/  STG.E desc[UR6][R2.64], R5 ;  /* 0x0000000502007986 */ /* 0x0003e2000c101906 */
[----:B------:R-:W-:Y:S05]  /*0460*/  @P1 BRA `(.L_x_8) ;  /* 0xfffffffc00181947 */ /* 0x000fea000383ffff */
[----:B------:R-:W-:Y:S05]  /*0470*/  EXIT ;  /* 0x000000000000794d */ /* 0x000fea0003800000 */
.L_x_9:
[----:B------:R-:W-:-:S00]  /*0480*/  BRA `(.L_x_9) ;  /* 0xfffffffc00fc7947 */ /* 0x000fc0000383ffff */
[----:B------:R-:W-:-:S00]  /*0490*/  NOP ;  /* 0x0000000000007918 */ /* 0x000fc00000000000 */
        /* <DEDUP_REMOVED lines=14> */
.L_x_10:


//--------------------- .nv.shared.reserved.0     --------------------------
	.section	.nv.shared.reserved.0,"aw",@nobits
	.weak		__nv_reservedSMEM_offset_0_alias
	.size		__nv_reservedSMEM_offset_0_alias, 0, 64
	.other		__nv_reservedSMEM_offset_0_alias,@"STO_CUDA_RESERVED_SHARED STV_DEFAULT"
__nv_reservedSMEM_offset_0_alias:
	.zero		0
	.zero		64


//--------------------- .nv.constant0._Z3outPiS_i --------------------------
	.section	.nv.constant0._Z3outPiS_i,"a",@progbits
	.sectionflags	@""
	.align	4
.nv.constant0._Z3outPiS_i:
	.zero		916


//--------------------- SYMBOLS --------------------------

	.type		.nv.reservedSmem.offset0,@object
	.size		.nv.reservedSmem.offset0,0x4
